	.version 1.1
	.target compute_10, map_f64_to_f32
	// compiled with /home/mmurphy/sw/compiler/gpgpu/open64/src/targia32_nvisa/lib//be
	// nvopencc built on 2008-02-15

	.reg .u32 %ra<17>;
	.reg .u64 %rda<17>;
	.reg .f32 %fa<17>;
	.reg .f64 %fda<17>;
	.reg .u32 %rv<5>;
	.reg .u64 %rdv<5>;
	.reg .f32 %fv<5>;
	.reg .f64 %fdv<5>;


	//-----------------------------------------------------------
	// Compiling loop4.i (/tmp/ccBI#.0Tjw5F)
	//-----------------------------------------------------------

	//-----------------------------------------------------------
	// Options:
	//-----------------------------------------------------------
	//  Target:ptx, ISA:compute_10, Endian:little, Pointer Size:32
	//  -O3	(Optimization level)
	//  -g0	(Debug level)
	//  -m2	(Report advisories)
	//-----------------------------------------------------------

	.file	1	"loop4.i"

	.shared .align 4 .b8 data1[4096];
	.shared .align 4 .b8 data2[4096];
	.shared .align 4 .b8 data3[4096];

	.entry doit
	{
	.reg .u32 %r<55>;
	.reg .f32 %f<21>;
	.reg .f64 %fd<7>;
	.reg .pred %p<5>;
	.loc	1	9	0
$LBB1_doit:
	.loc	1	11	0
	mov.s32 	%r1, %r2;            	// 
	mov.s32 	%r3, %r1;            	// 
	mov.s32 	%r4, %r5;            	// 
	setp.ge.s32 	%p1, %r1, %r4;   	// 
	@%p1 bra 	$Lt_0_9;            	// 
	mov.u32 	%r6, data1;          	// 
	sub.s32 	%r7, %r4, %r1;       	// 
	mov.s32 	%r8, %r7;            	// 
	mul.lo.u32 	%r9, %r1, 32;     	// 
	mul.lo.u32 	%r10, %r4, 32;    	// 
	mov.s32 	%r11, %r12;          	// 
	add.s32 	%r13, %r1, %r11;     	// 
	mov.s32 	%r14, %r13;          	// 
	sub.s32 	%r15, %r1, %r11;     	// 
	mov.s32 	%r16, %r15;          	// 
	add.u32 	%r17, %r1, %r10;     	// 
	mul.lo.u32 	%r18, %r17, 4;    	// 
	add.u32 	%r19, %r18, %r6;     	// 
	mov.u32 	%r20, data2;         	// 
	mov.s32 	%r21, %r8;           	// 
$Lt_0_11:
 //<loop> Loop body line 11, nesting depth: 1, estimated iterations: unknown
	mov.s32 	%r22, %r7;           	// 
	add.u32 	%r23, %r3, %r9;      	// 
	add.u32 	%r24, %r14, %r9;     	// 
	mul.lo.u32 	%r25, %r13, 32;   	// 
	add.u32 	%r26, %r16, %r9;     	// 
	mul.lo.u32 	%r27, %r15, 32;   	// 
	mul.lo.u32 	%r28, %r23, 4;    	// 
	mul.lo.u32 	%r29, %r24, 4;    	// 
	add.u32 	%r30, %r14, %r25;    	// 
	add.u32 	%r31, %r3, %r25;     	// 
	add.u32 	%r32, %r16, %r25;    	// 
	mul.lo.u32 	%r33, %r26, 4;    	// 
	add.u32 	%r34, %r14, %r27;    	// 
	add.u32 	%r35, %r3, %r27;     	// 
	add.u32 	%r36, %r16, %r27;    	// 
	add.u32 	%r37, %r28, %r6;     	// 
	add.u32 	%r38, %r28, %r20;    	// 
	add.u32 	%r39, %r29, %r20;    	// 
	mul.lo.u32 	%r40, %r30, 4;    	// 
	mul.lo.u32 	%r41, %r31, 4;    	// 
	mul.lo.u32 	%r42, %r32, 4;    	// 
	add.u32 	%r43, %r33, %r20;    	// 
	mul.lo.u32 	%r44, %r34, 4;    	// 
	mul.lo.u32 	%r45, %r35, 4;    	// 
	mul.lo.u32 	%r46, %r36, 4;    	// 
	add.u32 	%r47, %r40, %r20;    	// 
	add.u32 	%r48, %r41, %r20;    	// 
	add.u32 	%r49, %r42, %r20;    	// 
	add.u32 	%r50, %r44, %r20;    	// 
	add.u32 	%r51, %r45, %r20;    	// 
	add.u32 	%r52, %r46, %r20;    	// 
 //<loop> Part of loop body line 11, head labeled $Lt_0_11
	mov.s32 	%r53, %r22;          	// 
$Lt_0_14:
 //<loop> Loop body line 11, nesting depth: 2, estimated iterations: unknown
	.loc	1	13	0
	ld.shared.f32 	%f1, [%r37+0]; 	// id:63 data1+0x0
	cvt.f64.f32 	%fd1, %f1;       	// 
	ld.shared.f32 	%f2, [%r47+0]; 	// id:64 data2+0x0
	ld.shared.f32 	%f3, [%r48+0]; 	// id:65 data2+0x0
	ld.shared.f32 	%f4, [%r49+0]; 	// id:66 data2+0x0
	ld.shared.f32 	%f5, [%r39+0]; 	// id:67 data2+0x0
	ld.shared.f32 	%f6, [%r38+0]; 	// id:68 data2+0x0
	ld.shared.f32 	%f7, [%r43+0]; 	// id:69 data2+0x0
	ld.shared.f32 	%f8, [%r50+0]; 	// id:70 data2+0x0
	ld.shared.f32 	%f9, [%r51+0]; 	// id:71 data2+0x0
	ld.shared.f32 	%f10, [%r52+0];	// id:72 data2+0x0
	add.f32 	%f11, %f9, %f10;     	// 
	add.f32 	%f12, %f8, %f11;     	// 
	add.f32 	%f13, %f7, %f12;     	// 
	add.f32 	%f14, %f6, %f13;     	// 
	add.f32 	%f15, %f5, %f14;     	// 
	add.f32 	%f16, %f4, %f15;     	// 
	add.f32 	%f17, %f3, %f16;     	// 
	add.f32 	%f18, %f2, %f17;     	// 
	cvt.f64.f32 	%fd2, %f18;      	// 
	mov.f64 	%fd3, 0d4022000000000000;	// 9
	div.f64 	%fd4, %fd2, %fd3;    	// 
	add.f64 	%fd5, %fd1, %fd4;    	// 
	cvt.rn.f32.f64 	%f19, %fd5;   	// 
	st.shared.f32 	[%r37+0], %f19;	// id:73 data1+0x0
	add.u32 	%r52, %r52, 128;     	// 
	add.u32 	%r51, %r51, 128;     	// 
	add.u32 	%r50, %r50, 128;     	// 
	add.u32 	%r49, %r49, 128;     	// 
	add.u32 	%r48, %r48, 128;     	// 
	add.u32 	%r47, %r47, 128;     	// 
	add.u32 	%r43, %r43, 128;     	// 
	add.u32 	%r39, %r39, 128;     	// 
	add.u32 	%r38, %r38, 128;     	// 
	add.u32 	%r37, %r37, 128;     	// 
	setp.ne.s32 	%p2, %r37, %r19; 	// 
	@%p2 bra 	$Lt_0_14;           	// 
 //<loop> Part of loop body line 11, head labeled $Lt_0_11
	add.s32 	%r3, %r3, 1;         	// 
	add.u32 	%r19, %r19, 4;       	// 
	add.s32 	%r16, %r16, 1;       	// 
	add.s32 	%r14, %r14, 1;       	// 
	setp.ne.s32 	%p3, %r3, %r4;   	// 
	@%p3 bra 	$Lt_0_11;           	// 
$Lt_0_9:
	.loc	1	18	0
	exit;                         	// 
$LDWend_doit:
	} // doit



// ===== COMPILED SASS (sm_100) =====

	.target	sm_100

	.elftype	@"ET_EXEC"


//--------------------- .note.nv.tkinfo           --------------------------
	.section	.note.nv.tkinfo,"",@"SHT_NOTE"
	.sectionflags	@"SHF_NOTE_NV_TKINFO"
	.tkinfo
        /*0018*/ 	.word	0x00000002
        /*0030*/ 	.string	""
        /*0030*/ 	.string	"ptxas"
        /*0030*/ 	.string	"Cuda compilation tools, release 13.0, V13.0.88"
        /*0030*/ 	.string	"Build cuda_13.0.r13.0/compiler.36424714_0"
        /*0030*/ 	.string	"-arch sm_100 "



//--------------------- .note.nv.cuinfo           --------------------------
	.section	.note.nv.cuinfo,"",@"SHT_NOTE"
	.sectionflags	@"SHF_NOTE_NV_CUINFO"
        /*0018*/ 	.short	0x0002
        /*001a*/ 	.short	0x000a
        /*001c*/ 	.short	0x0082
	.zero		2


//--------------------- .nv.info                  --------------------------
	.section	.nv.info,"",@"SHT_CUDA_INFO"
	.align	4


	//----- nvinfo : EIATTR_REGCOUNT
	.align		4
        /*0000*/ 	.byte	0x04, 0x2f
        /*0002*/ 	.short	(.L_1 - .L_0)
	.align		4
.L_0:
        /*0004*/ 	.word	index@(doit)
        /*0008*/ 	.word	0x00000018


	//----- nvinfo : EIATTR_FRAME_SIZE
	.align		4
.L_1:
        /*000c*/ 	.byte	0x04, 0x11
        /*000e*/ 	.short	(.L_3 - .L_2)
	.align		4
.L_2:
        /*0010*/ 	.word	index@($__internal_1_$__cuda_sm20_div_rn_f64_full)
        /*0014*/ 	.word	0x00000000


	//----- nvinfo : EIATTR_FRAME_SIZE
	.align		4
.L_3:
        /*0018*/ 	.byte	0x04, 0x11
        /*001a*/ 	.short	(.L_5 - .L_4)
	.align		4
.L_4:
        /*001c*/ 	.word	index@($__internal_0_$__cuda_sm20_div_rn_f64_fast)
        /*0020*/ 	.word	0x00000000


	//----- nvinfo : EIATTR_FRAME_SIZE
	.align		4
.L_5:
        /*0024*/ 	.byte	0x04, 0x11
        /*0026*/ 	.short	(.L_7 - .L_6)
	.align		4
.L_6:
        /*0028*/ 	.word	index@(doit)
        /*002c*/ 	.word	0x00000000


	//----- nvinfo : EIATTR_MIN_STACK_SIZE
	.align		4
.L_7:
        /*0030*/ 	.byte	0x04, 0x12
        /*0032*/ 	.short	(.L_9 - .L_8)
	.align		4
.L_8:
        /*0034*/ 	.word	index@(doit)
        /*0038*/ 	.word	0x00000000
.L_9:


//--------------------- .nv.compat                --------------------------
	.section	.nv.compat,"",@"SHT_CUDA_COMPAT_INFO"
	.align	4
        /*0000*/ 	.byte	0x02, 0x09, 0x00, 0x00, 0x02, 0x02, 0x01, 0x00, 0x02, 0x05, 0x05, 0x00, 0x03, 0x07, 0x01, 0x01
        /*0010*/ 	.byte	0x02, 0x03, 0x00, 0x00, 0x02, 0x06, 0x01, 0x00, 0x04, 0x0b, 0x08, 0x00, 0x01, 0x00, 0x00, 0x00
        /*0020*/ 	.byte	0x00, 0x00, 0x00, 0x00


//--------------------- .nv.info.doit             --------------------------
	.section	.nv.info.doit,"",@"SHT_CUDA_INFO"
	.sectionflags	@""
	.align	4


	//----- nvinfo : EIATTR_CUDA_API_VERSION
	.align		4
        /*0000*/ 	.byte	0x04, 0x37
        /*0002*/ 	.short	(.L_11 - .L_10)
.L_10:
        /*0004*/ 	.word	0x00000082


	//----- nvinfo : EIATTR_SPARSE_MMA_MASK
	.align		4
.L_11:
        /*0008*/ 	.byte	0x03, 0x50
        /*000a*/ 	.short	0x0000


	//----- nvinfo : EIATTR_MAXREG_COUNT
	.align		4
        /*000c*/ 	.byte	0x03, 0x1b
        /*000e*/ 	.short	0x00ff


	//----- nvinfo : EIATTR_MERCURY_ISA_VERSION
	.align		4
        /*0010*/ 	.byte	0x03, 0x5f
        /*0012*/ 	.short	0x0101


	//----- nvinfo : EIATTR_VRC_CTA_INIT_COUNT
	.align		4
        /*0014*/ 	.byte	0x02, 0x4a
	.zero		1
	.zero		1


	//----- nvinfo : EIATTR_EXIT_INSTR_OFFSETS
	.align		4
        /*0018*/ 	.byte	0x04, 0x1c
        /*001a*/ 	.short	(.L_13 - .L_12)


	//   ....[0]....
.L_12:
        /*001c*/ 	.word	0x00000010


	//   ....[1]....
        /*0020*/ 	.word	0x000004c0


	//----- nvinfo : EIATTR_CRS_STACK_SIZE
	.align		4
.L_13:
        /*0024*/ 	.byte	0x04, 0x1e
        /*0026*/ 	.short	(.L_15 - .L_14)
.L_14:
        /*0028*/ 	.word	0x00000000


	//----- nvinfo : EIATTR_SW_WAR
	.align		4
.L_15:
        /*002c*/ 	.byte	0x04, 0x36
        /*002e*/ 	.short	(.L_17 - .L_16)
.L_16:
        /*0030*/ 	.word	0x00000008
.L_17:


//--------------------- .nv.callgraph             --------------------------
	.section	.nv.callgraph,"",@"SHT_CUDA_CALLGRAPH"
	.align	4
	.sectionentsize	8
	.align		4
        /*0000*/ 	.word	0x00000000
	.align		4
        /*0004*/ 	.word	0xffffffff
	.align		4
        /*0008*/ 	.word	0x00000000
	.align		4
        /*000c*/ 	.word	0xfffffffe
	.align		4
        /*0010*/ 	.word	0x00000000
	.align		4
        /*0014*/ 	.word	0xfffffffd
	.align		4
        /*0018*/ 	.word	0x00000000
	.align		4
        /*001c*/ 	.word	0xfffffffc


//--------------------- .text.doit                --------------------------
	.section	.text.doit,"ax",@progbits
	.align	128
.text.doit:
        .type           doit,@function
        .size           doit,(.L_x_7 - doit)
        .other          doit,@"STO_CUDA_ENTRY STV_DEFAULT"
doit:
[----:B------:R-:W-:-:S13]  /*0000*/  ISETP.GE.AND P0, PT, R0, R0, PT ;  /* 0x000000000000720c */ /* 0x000fda0003f06270 */
[----:B------:R-:W-:Y:S05]  /*0010*/  @P0 EXIT ;  /* 0x000000000000094d */ /* 0x000fea0003800000 */
[----:B------:R-:W0:Y:S01]  /*0020*/  S2UR UR8, SR_CgaCtaId ;  /* 0x00000000000879c3 */ /* 0x000e220000008800 */
[----:B------:R-:W-:Y:S01]  /*0030*/  UMOV UR4, 0x400 ;  /* 0x0000040000047882 */ /* 0x000fe20000000000 */
[----:B------:R-:W-:Y:S02]  /*0040*/  UIADD3 UR5, UPT, UPT, UR5, UR5, URZ ;  /* 0x0000000505057290 */ /* 0x000fe4000fffe0ff */
[----:B------:R-:W-:Y:S02]  /*0050*/  ULEA UR7, UR7, UR7, 0x5 ;  /* 0x0000000707077291 */ /* 0x000fe4000f8e28ff */
[----:B------:R-:W-:Y:S02]  /*0060*/  UIADD3 UR6, UPT, UPT, UR6, -UR6, URZ ;  /* 0x8000000606067290 */ /* 0x000fe4000fffe0ff */
[----:B0-----:R-:W-:Y:S02]  /*0070*/  ULEA UR20, UR8, UR4, 0x18 ;  /* 0x0000000408147291 */ /* 0x001fe4000f8ec0ff */
[----:B------:R-:W-:-:S02]  /*0080*/  UIADD3 UR4, UPT, UPT, UR4, 0x1000, URZ ;  /* 0x0000100004047890 */ /* 0x000fc4000fffe0ff */
[----:B------:R-:W-:Y:S02]  /*0090*/  ULEA UR10, UR7, UR20, 0x2 ;  /* 0x00000014070a7291 */ /* 0x000fe4000f8e10ff */
[----:B------:R-:W-:-:S03]  /*00a0*/  ULEA UR7, UR8, UR4, 0x18 ;  /* 0x0000000408077291 */ /* 0x000fc6000f8ec0ff */
[----:B------:R-:W-:Y:S01]  /*00b0*/  UMOV UR4, UR9 ;  /* 0x0000000900047c82 */ /* 0x000fe20008000000 */
[----:B------:R-:W-:Y:S01]  /*00c0*/  UMOV UR8, UR5 ;  /* 0x0000000500087c82 */ /* 0x000fe20008000000 */
[----:B------:R-:W-:-:S07]  /*00d0*/  UMOV UR9, UR6 ;  /* 0x0000000600097c82 */ /* 0x000fce0008000000 */
.L_x_1:
[----:B------:R-:W-:Y:S02]  /*00e0*/  ULEA UR11, UR13, UR4, 0x5 ;  /* 0x000000040d0b7291 */ /* 0x000fe4000f8e28ff */
[----:B------:R-:W-:Y:S02]  /*00f0*/  ULEA UR12, UR13, UR8, 0x5 ;  /* 0x000000080d0c7291 */ /* 0x000fe4000f8e28ff */
[----:B------:R-:W-:Y:S02]  /*0100*/  ULEA UR15, UR5, UR4, 0x5 ;  /* 0x00000004050f7291 */ /* 0x000fe4000f8e28ff */
[----:B------:R-:W-:Y:S02]  /*0110*/  ULEA UR18, UR6, UR4, 0x5 ;  /* 0x0000000406127291 */ /* 0x000fe4000f8e28ff */
[----:B------:R-:W-:Y:S02]  /*0120*/  ULEA UR13, UR13, UR9, 0x5 ;  /* 0x000000090d0d7291 */ /* 0x000fe4000f8e28ff */
[----:B------:R-:W-:-:S02]  /*0130*/  ULEA UR14, UR5, UR8, 0x5 ;  /* 0x00000008050e7291 */ /* 0x000fc4000f8e28ff */
[----:B------:R-:W-:Y:S02]  /*0140*/  ULEA UR16, UR5, UR9, 0x5 ;  /* 0x0000000905107291 */ /* 0x000fe4000f8e28ff */
[----:B------:R-:W-:Y:S02]  /*0150*/  ULEA UR17, UR6, UR8, 0x5 ;  /* 0x0000000806117291 */ /* 0x000fe4000f8e28ff */
[----:B------:R-:W-:Y:S02]  /*0160*/  ULEA UR19, UR6, UR9, 0x5 ;  /* 0x0000000906137291 */ /* 0x000fe4000f8e28ff */
[----:B------:R-:W-:Y:S02]  /*0170*/  UIADD3 UR4, UPT, UPT, UR4, 0x1, URZ ;  /* 0x0000000104047890 */ /* 0x000fe4000fffe0ff */
[----:B------:R-:W-:Y:S02]  /*0180*/  ULEA UR21, UR11, UR20, 0x2 ;  /* 0x000000140b157291 */ /* 0x000fe4000f8e10ff */
[----:B------:R-:W-:-:S02]  /*0190*/  ULEA UR11, UR11, UR7, 0x2 ;  /* 0x000000070b0b7291 */ /* 0x000fc4000f8e10ff */
        /* <DEDUP_REMOVED lines=8> */
[----:B------:R-:W-:-:S11]  /*0220*/  UISETP.NE.AND UP1, UPT, UR4, UR5, UPT ;  /* 0x000000050400728c */ /* 0x000fd6000bf25270 */
.L_x_0:
[----:B------:R-:W-:Y:S01]  /*0230*/  LDS R8, [UR18] ;  /* 0x00000012ff087984 */ /* 0x000fe20008000800 */
[----:B------:R-:W-:-:S03]  /*0240*/  MOV R10, 0x390 ;  /* 0x00000390000a7802 */ /* 0x000fc60000000f00 */
[----:B------:R-:W0:Y:S04]  /*0250*/  LDS R9, [UR19] ;  /* 0x00000013ff097984 */ /* 0x000e280008000800 */
[----:B------:R-:W1:Y:S04]  /*0260*/  LDS R7, [UR17] ;  /* 0x00000011ff077984 */ /* 0x000e680008000800 */
[----:B------:R-:W2:Y:S04]  /*0270*/  LDS R6, [UR13] ;  /* 0x0000000dff067984 */ /* 0x000ea80008000800 */
[----:B------:R-:W3:Y:S04]  /*0280*/  LDS R5, [UR11] ;  /* 0x0000000bff057984 */ /* 0x000ee80008000800 */
[----:B------:R-:W4:Y:S04]  /*0290*/  LDS R4, [UR12] ;  /* 0x0000000cff047984 */ /* 0x000f280008000800 */
[----:B------:R-:W5:Y:S04]  /*02a0*/  LDS R3, [UR16] ;  /* 0x00000010ff037984 */ /* 0x000f680008000800 */
[----:B------:R-:W5:Y:S04]  /*02b0*/  LDS R1, [UR15] ;  /* 0x0000000fff017984 */ /* 0x000f680008000800 */
[----:B------:R-:W5:Y:S04]  /*02c0*/  LDS R0, [UR14] ;  /* 0x0000000eff007984 */ /* 0x000f680008000800 */
[----:B------:R-:W5:Y:S01]  /*02d0*/  LDS R2, [UR21] ;  /* 0x00000015ff027984 */ /* 0x000f620008000800 */
[----:B0-----:R-:W-:-:S04]  /*02e0*/  FADD.FTZ R8, R8, R9 ;  /* 0x0000000908087221 */ /* 0x001fc80000010000 */
[----:B-1----:R-:W-:-:S04]  /*02f0*/  FADD.FTZ R7, R7, R8 ;  /* 0x0000000807077221 */ /* 0x002fc80000010000 */
[----:B--2---:R-:W-:-:S04]  /*0300*/  FADD.FTZ R6, R6, R7 ;  /* 0x0000000706067221 */ /* 0x004fc80000010000 */
[----:B---3--:R-:W-:-:S04]  /*0310*/  FADD.FTZ R5, R5, R6 ;  /* 0x0000000605057221 */ /* 0x008fc80000010000 */
[----:B----4-:R-:W-:-:S04]  /*0320*/  FADD.FTZ R4, R4, R5 ;  /* 0x0000000504047221 */ /* 0x010fc80000010000 */
[----:B-----5:R-:W-:-:S04]  /*0330*/  FADD.FTZ R4, R3, R4 ;  /* 0x0000000403047221 */ /* 0x020fc80000010000 */
[----:B------:R-:W-:-:S04]  /*0340*/  FADD.FTZ R1, R1, R4 ;  /* 0x0000000401017221 */ /* 0x000fc80000010000 */
[----:B------:R-:W-:Y:S01]  /*0350*/  FADD.FTZ R0, R0, R1 ;  /* 0x0000000100007221 */ /* 0x000fe20000010000 */
[----:B------:R-:W0:Y:S08]  /*0360*/  F2F.F64.F32 R2, R2 ;  /* 0x0000000200027310 */ /* 0x000e300000201800 */
[----:B------:R1:W2:Y:S02]  /*0370*/  F2F.F64.F32 R8, R0 ;  /* 0x0000000000087310 */ /* 0x0002a40000201800 */
[----:B012---:R-:W-:Y:S05]  /*0380*/  CALL.REL.NOINC `($__internal_0_$__cuda_sm20_div_rn_f64_fast) ;  /* 0x0000000000507944 */ /* 0x007fea0003c00000 */
[----:B------:R-:W-:Y:S01]  /*0390*/  DADD R0, R2, R0 ;  /* 0x0000000002007229 */ /* 0x000fe20000000000 */
[----:B------:R-:W-:Y:S02]  /*03a0*/  UIADD3 UR19, UPT, UPT, UR19, 0x80, URZ ;  /* 0x0000008013137890 */ /* 0x000fe4000fffe0ff */
[----:B------:R-:W-:Y:S02]  /*03b0*/  UIADD3 UR18, UPT, UPT, UR18, 0x80, URZ ;  /* 0x0000008012127890 */ /* 0x000fe4000fffe0ff */
[----:B------:R-:W-:Y:S02]  /*03c0*/  UIADD3 UR17, UPT, UPT, UR17, 0x80, URZ ;  /* 0x0000008011117890 */ /* 0x000fe4000fffe0ff */
[----:B------:R-:W-:Y:S02]  /*03d0*/  UIADD3 UR16, UPT, UPT, UR16, 0x80, URZ ;  /* 0x0000008010107890 */ /* 0x000fe4000fffe0ff */
[----:B------:R-:W-:Y:S01]  /*03e0*/  UIADD3 UR15, UPT, UPT, UR15, 0x80, URZ ;  /* 0x000000800f0f7890 */ /* 0x000fe2000fffe0ff */
[----:B------:R-:W0:Y:S01]  /*03f0*/  F2F.F32.F64 R0, R0 ;  /* 0x0000000000007310 */ /* 0x000e220000301000 */
[----:B------:R-:W-:-:S02]  /*0400*/  UIADD3 UR14, UPT, UPT, UR14, 0x80, URZ ;  /* 0x000000800e0e7890 */ /* 0x000fc4000fffe0ff */
[----:B------:R-:W-:Y:S02]  /*0410*/  UIADD3 UR13, UPT, UPT, UR13, 0x80, URZ ;  /* 0x000000800d0d7890 */ /* 0x000fe4000fffe0ff */
[----:B------:R-:W-:Y:S02]  /*0420*/  UIADD3 UR12, UPT, UPT, UR12, 0x80, URZ ;  /* 0x000000800c0c7890 */ /* 0x000fe4000fffe0ff */
[----:B------:R-:W-:Y:S01]  /*0430*/  UIADD3 UR11, UPT, UPT, UR11, 0x80, URZ ;  /* 0x000000800b0b7890 */ /* 0x000fe2000fffe0ff */
[----:B0-----:R0:W-:Y:S01]  /*0440*/  STS [UR21], R0 ;  /* 0x00000000ff007988 */ /* 0x0011e20008000815 */
[----:B------:R-:W-:-:S04]  /*0450*/  UIADD3 UR21, UPT, UPT, UR21, 0x80, URZ ;  /* 0x0000008015157890 */ /* 0x000fc8000fffe0ff */
[----:B------:R-:W-:-:S09]  /*0460*/  UISETP.NE.AND UP0, UPT, UR21, UR10, UPT ;  /* 0x0000000a1500728c */ /* 0x000fd2000bf05270 */
[----:B0-----:R-:W-:Y:S05]  /*0470*/  BRA.U UP0, `(.L_x_0) ;  /* 0xfffffffd006c7547 */ /* 0x001fea000b83ffff */
[----:B------:R-:W-:Y:S02]  /*0480*/  UIADD3 UR10, UPT, UPT, UR10, 0x4, URZ ;  /* 0x000000040a0a7890 */ /* 0x000fe4000fffe0ff */
[----:B------:R-:W-:Y:S02]  /*0490*/  UIADD3 UR9, UPT, UPT, UR9, 0x1, URZ ;  /* 0x0000000109097890 */ /* 0x000fe4000fffe0ff */
[----:B------:R-:W-:Y:S01]  /*04a0*/  UIADD3 UR8, UPT, UPT, UR8, 0x1, URZ ;  /* 0x0000000108087890 */ /* 0x000fe2000fffe0ff */
[----:B------:R-:W-:Y:S11]  /*04b0*/  BRA.U UP1, `(.L_x_1) ;  /* 0xfffffffd01087547 */ /* 0x000ff6000b83ffff */
[----:B------:R-:W-:Y:S05]  /*04c0*/  EXIT ;  /* 0x000000000000794d */ /* 0x000fea0003800000 */
        .weak           $__internal_0_$__cuda_sm20_div_rn_f64_fast
        .type           $__internal_0_$__cuda_sm20_div_rn_f64_fast,@function
        .size           $__internal_0_$__cuda_sm20_div_rn_f64_fast,($__internal_1_$__cuda_sm20_div_rn_f64_full - $__internal_0_$__cuda_sm20_div_rn_f64_fast)
$__internal_0_$__cuda_sm20_div_rn_f64_fast:
[----:B------:R-:W0:Y:S01]  /*04d0*/  MUFU.RCP64H R1, 9 ;  /* 0x4022000000017908 */ /* 0x000e220000001800 */
[----:B------:R-:W-:Y:S01]  /*04e0*/  IMAD.MOV.U32 R4, RZ, RZ, R10 ;  /* 0x000000ffff047224 */ /* 0x000fe200078e000a */
[----:B------:R-:W-:Y:S01]  /*04f0*/  FSETP.GEU.AND P1, PT, |R9|, 6.5827683646048100446e-37, PT ;  /* 0x036000000900780b */ /* 0x000fe20003f2e200 */
[----:B------:R-:W-:Y:S02]  /*0500*/  IMAD.MOV.U32 R10, RZ, RZ, 0x0 ;  /* 0x00000000ff0a7424 */ /* 0x000fe400078e00ff */
[----:B------:R-:W-:Y:S02]  /*0510*/  IMAD.MOV.U32 R11, RZ, RZ, 0x40220000 ;  /* 0x40220000ff0b7424 */ /* 0x000fe400078e00ff */
[----:B------:R-:W-:-:S06]  /*0520*/  IMAD.MOV.U32 R0, RZ, RZ, 0x1 ;  /* 0x00000001ff007424 */ /* 0x000fcc00078e00ff */
[----:B0-----:R-:W-:-:S08]  /*0530*/  DFMA R6, R0, -R10, 1 ;  /* 0x3ff000000006742b */ /* 0x001fd0000000080a */
[----:B------:R-:W-:-:S08]  /*0540*/  DFMA R6, R6, R6, R6 ;  /* 0x000000060606722b */ /* 0x000fd00000000006 */
[----:B------:R-:W-:-:S08]  /*0550*/  DFMA R6, R0, R6, R0 ;  /* 0x000000060006722b */ /* 0x000fd00000000000 */
[----:B------:R-:W-:-:S08]  /*0560*/  DFMA R0, R6, -R10, 1 ;  /* 0x3ff000000600742b */ /* 0x000fd0000000080a */
[----:B------:R-:W-:-:S08]  /*0570*/  DFMA R0, R6, R0, R6 ;  /* 0x000000000600722b */ /* 0x000fd00000000006 */
[----:B------:R-:W-:-:S08]  /*0580*/  DMUL R6, R8, R0 ;  /* 0x0000000008067228 */ /* 0x000fd00000000000 */
[----:B------:R-:W-:-:S08]  /*0590*/  DFMA R10, R6, -9, R8 ;  /* 0xc0220000060a782b */ /* 0x000fd00000000008 */
[----:B------:R-:W-:-:S10]  /*05a0*/  DFMA R0, R0, R10, R6 ;  /* 0x0000000a0000722b */ /* 0x000fd40000000006 */
[----:B------:R-:W-:-:S05]  /*05b0*/  FFMA R5, RZ, 2.53125, R1 ;  /* 0x40220000ff057823 */ /* 0x000fca0000000001 */
[----:B------:R-:W-:-:S13]  /*05c0*/  FSETP.GT.AND P0, PT, |R5|, 1.469367938527859385e-39, PT ;  /* 0x001000000500780b */ /* 0x000fda0003f04200 */
[----:B------:R-:W-:Y:S05]  /*05d0*/  @P0 BRA P1, `(.L_x_2) ;  /* 0x0000000000080947 */ /* 0x000fea0000800000 */
[----:B------:R-:W-:-:S07]  /*05e0*/  MOV R10, 0x600 ;  /* 0x00000600000a7802 */ /* 0x000fce0000000f00 */
[----:B------:R-:W-:Y:S05]  /*05f0*/  CALL.REL.NOINC `($__internal_1_$__cuda_sm20_div_rn_f64_full) ;  /* 0x0000000000087944 */ /* 0x000fea0003c00000 */
.L_x_2:
[----:B------:R-:W-:-:S04]  /*0600*/  IMAD.MOV.U32 R5, RZ, RZ, 0x0 ;  /* 0x00000000ff057424 */ /* 0x000fc800078e00ff */
[----:B------:R-:W-:Y:S05]  /*0610*/  RET.REL.NODEC R4 `(doit) ;  /* 0xfffffff804787950 */ /* 0x000fea0003c3ffff */
        .weak           $__internal_1_$__cuda_sm20_div_rn_f64_full
        .type           $__internal_1_$__cuda_sm20_div_rn_f64_full,@function
        .size           $__internal_1_$__cuda_sm20_div_rn_f64_full,(.L_x_7 - $__internal_1_$__cuda_sm20_div_rn_f64_full)
$__internal_1_$__cuda_sm20_div_rn_f64_full:
[----:B------:R-:W-:Y:S01]  /*0620*/  IMAD.MOV.U32 R1, RZ, RZ, 0x3ff20000 ;  /* 0x3ff20000ff017424 */ /* 0x000fe200078e00ff */
[----:B------:R-:W-:Y:S01]  /*0630*/  MOV R6, 0x1 ;  /* 0x0000000100067802 */ /* 0x000fe20000000f00 */
[----:B------:R-:W-:Y:S01]  /*0640*/  IMAD.MOV.U32 R0, RZ, RZ, 0x0 ;  /* 0x00000000ff007424 */ /* 0x000fe200078e00ff */
[C---:B------:R-:W-:Y:S01]  /*0650*/  FSETP.GEU.AND P1, PT, |R9|.reuse, 1.469367938527859385e-39, PT ;  /* 0x001000000900780b */ /* 0x040fe20003f2e200 */
[----:B------:R-:W0:Y:S01]  /*0660*/  MUFU.RCP64H R7, R1 ;  /* 0x0000000100077308 */ /* 0x000e220000001800 */
[----:B------:R-:W-:Y:S01]  /*0670*/  LOP3.LUT R5, R9, 0x7ff00000, RZ, 0xc0, !PT ;  /* 0x7ff0000009057812 */ /* 0x000fe200078ec0ff */
[----:B------:R-:W-:Y:S02]  /*0680*/  IMAD.MOV.U32 R11, RZ, RZ, 0x1ca00000 ;  /* 0x1ca00000ff0b7424 */ /* 0x000fe400078e00ff */
[----:B------:R-:W-:Y:S01]  /*0690*/  IMAD.MOV.U32 R19, RZ, RZ, 0x40200000 ;  /* 0x40200000ff137424 */ /* 0x000fe200078e00ff */
[----:B------:R-:W-:Y:S01]  /*06a0*/  ISETP.GE.U32.AND P0, PT, R5, 0x40200000, PT ;  /* 0x402000000500780c */ /* 0x000fe20003f06070 */
[----:B------:R-:W-:-:S03]  /*06b0*/  IMAD.MOV.U32 R18, RZ, RZ, R5 ;  /* 0x000000ffff127224 */ /* 0x000fc600078e0005 */
[----:B------:R-:W-:Y:S02]  /*06c0*/  SEL R11, R11, 0x63400000, !P0 ;  /* 0x634000000b0b7807 */ /* 0x000fe40004000000 */
[----:B------:R-:W-:Y:S01]  /*06d0*/  IADD3 R21, PT, PT, R19, -0x1, RZ ;  /* 0xffffffff13157810 */ /* 0x000fe20007ffe0ff */
[----:B0-----:R-:W-:-:S08]  /*06e0*/  DFMA R12, R6, -R0, 1 ;  /* 0x3ff00000060c742b */ /* 0x001fd00000000800 */
[----:B------:R-:W-:-:S08]  /*06f0*/  DFMA R12, R12, R12, R12 ;  /* 0x0000000c0c0c722b */ /* 0x000fd0000000000c */
[----:B------:R-:W-:Y:S01]  /*0700*/  DFMA R14, R6, R12, R6 ;  /* 0x0000000c060e722b */ /* 0x000fe20000000006 */
[C-C-:B------:R-:W-:Y:S01]  /*0710*/  @!P1 LOP3.LUT R12, R11.reuse, 0x80000000, R9.reuse, 0xf8, !PT ;  /* 0x800000000b0c9812 */ /* 0x140fe200078ef809 */
[----:B------:R-:W-:Y:S01]  /*0720*/  IMAD.MOV.U32 R6, RZ, RZ, R8 ;  /* 0x000000ffff067224 */ /* 0x000fe200078e0008 */
[----:B------:R-:W-:Y:S02]  /*0730*/  LOP3.LUT R7, R11, 0x800fffff, R9, 0xf8, !PT ;  /* 0x800fffff0b077812 */ /* 0x000fe400078ef809 */
[----:B------:R-:W-:Y:S01]  /*0740*/  @!P1 LOP3.LUT R13, R12, 0x100000, RZ, 0xfc, !PT ;  /* 0x001000000c0d9812 */ /* 0x000fe200078efcff */
[----:B------:R-:W-:Y:S02]  /*0750*/  @!P1 IMAD.MOV.U32 R12, RZ, RZ, RZ ;  /* 0x000000ffff0c9224 */ /* 0x000fe400078e00ff */
[----:B------:R-:W-:-:S04]  /*0760*/  DFMA R16, R14, -R0, 1 ;  /* 0x3ff000000e10742b */ /* 0x000fc80000000800 */
[----:B------:R-:W-:-:S04]  /*0770*/  @!P1 DFMA R6, R6, 2, -R12 ;  /* 0x400000000606982b */ /* 0x000fc8000000080c */
[----:B------:R-:W-:-:S06]  /*0780*/  DFMA R12, R14, R16, R14 ;  /* 0x000000100e0c722b */ /* 0x000fcc000000000e */
[----:B------:R-:W-:Y:S02]  /*0790*/  @!P1 LOP3.LUT R18, R7, 0x7ff00000, RZ, 0xc0, !PT ;  /* 0x7ff0000007129812 */ /* 0x000fe400078ec0ff */
[----:B------:R-:W-:-:S03]  /*07a0*/  DMUL R14, R12, R6 ;  /* 0x000000060c0e7228 */ /* 0x000fc60000000000 */
[----:B------:R-:W-:-:S05]  /*07b0*/  VIADD R20, R18, 0xffffffff ;  /* 0xffffffff12147836 */ /* 0x000fca0000000000 */
[----:B------:R-:W-:Y:S01]  /*07c0*/  DFMA R16, R14, -R0, R6 ;  /* 0x800000000e10722b */ /* 0x000fe20000000006 */
[----:B------:R-:W-:-:S04]  /*07d0*/  ISETP.GT.U32.AND P0, PT, R20, 0x7feffffe, PT ;  /* 0x7feffffe1400780c */ /* 0x000fc80003f04070 */
[----:B------:R-:W-:-:S03]  /*07e0*/  ISETP.GT.U32.OR P0, PT, R21, 0x7feffffe, P0 ;  /* 0x7feffffe1500780c */ /* 0x000fc60000704470 */
[----:B------:R-:W-:-:S10]  /*07f0*/  DFMA R12, R12, R16, R14 ;  /* 0x000000100c0c722b */ /* 0x000fd4000000000e */
[----:B------:R-:W-:Y:S05]  /*0800*/  @P0 BRA `(.L_x_3) ;  /* 0x0000000000680947 */ /* 0x000fea0003800000 */
[----:B------:R-:W-:-:S05]  /*0810*/  IMAD.MOV.U32 R8, RZ, RZ, 0x40200000 ;  /* 0x40200000ff087424 */ /* 0x000fca00078e00ff */
[----:B------:R-:W-:-:S04]  /*0820*/  VIADDMNMX R5, R5, -R8, 0xb9600000, !PT ;  /* 0xb960000005057446 */ /* 0x000fc80007800908 */
[----:B------:R-:W-:-:S05]  /*0830*/  VIMNMX R8, PT, PT, R5, 0x46a00000, PT ;  /* 0x46a0000005087848 */ /* 0x000fca0003fe0100 */
[----:B------:R-:W-:Y:S02]  /*0840*/  IMAD.IADD R11, R8, 0x1, -R11 ;  /* 0x00000001080b7824 */ /* 0x000fe400078e0a0b */
[----:B------:R-:W-:Y:S02]  /*0850*/  IMAD.MOV.U32 R8, RZ, RZ, RZ ;  /* 0x000000ffff087224 */ /* 0x000fe400078e00ff */
[----:B------:R-:W-:-:S06]  /*0860*/  VIADD R9, R11, 0x7fe00000 ;  /* 0x7fe000000b097836 */ /* 0x000fcc0000000000 */
[----:B------:R-:W-:-:S10]  /*0870*/  DMUL R14, R12, R8 ;  /* 0x000000080c0e7228 */ /* 0x000fd40000000000 */
[----:B------:R-:W-:-:S13]  /*0880*/  FSETP.GTU.AND P0, PT, |R15|, 1.469367938527859385e-39, PT ;  /* 0x001000000f00780b */ /* 0x000fda0003f0c200 */
[----:B------:R-:W-:Y:S05]  /*0890*/  @P0 BRA `(.L_x_4) ;  /* 0x0000000000880947 */ /* 0x000fea0003800000 */
[----:B------:R-:W-:Y:S01]  /*08a0*/  DFMA R0, R12, -R0, R6 ;  /* 0x800000000c00722b */ /* 0x000fe20000000006 */
[----:B------:R-:W-:-:S09]  /*08b0*/  IMAD.MOV.U32 R8, RZ, RZ, RZ ;  /* 0x000000ffff087224 */ /* 0x000fd200078e00ff */
[C---:B------:R-:W-:Y:S02]  /*08c0*/  FSETP.NEU.AND P0, PT, R1.reuse, RZ, PT ;  /* 0x000000ff0100720b */ /* 0x040fe40003f0d000 */
[----:B------:R-:W-:-:S04]  /*08d0*/  LOP3.LUT R0, R1, 0x40220000, RZ, 0x3c, !PT ;  /* 0x4022000001007812 */ /* 0x000fc800078e3cff */
[----:B------:R-:W-:-:S04]  /*08e0*/  LOP3.LUT R5, R0, 0x80000000, RZ, 0xc0, !PT ;  /* 0x8000000000057812 */ /* 0x000fc800078ec0ff */
[----:B------:R-:W-:-:S03]  /*08f0*/  LOP3.LUT R9, R5, R9, RZ, 0xfc, !PT ;  /* 0x0000000905097212 */ /* 0x000fc600078efcff */
[----:B------:R-:W-:Y:S05]  /*0900*/  @!P0 BRA `(.L_x_4) ;  /* 0x00000000006c8947 */ /* 0x000fea0003800000 */
[----:B------:R-:W-:Y:S01]  /*0910*/  IADD3 R1, PT, PT, -R11, RZ, RZ ;  /* 0x000000ff0b017210 */ /* 0x000fe20007ffe1ff */
[----:B------:R-:W-:Y:S01]  /*0920*/  IMAD.MOV.U32 R0, RZ, RZ, RZ ;  /* 0x000000ffff007224 */ /* 0x000fe200078e00ff */
[----:B------:R-:W-:-:S05]  /*0930*/  DMUL.RP R8, R12, R8 ;  /* 0x000000080c087228 */ /* 0x000fca0000008000 */
[----:B------:R-:W-:-:S05]  /*0940*/  DFMA R0, R14, -R0, R12 ;  /* 0x800000000e00722b */ /* 0x000fca000000000c */
[----:B------:R-:W-:Y:S02]  /*0950*/  LOP3.LUT R5, R9, R5, RZ, 0x3c, !PT ;  /* 0x0000000509057212 */ /* 0x000fe400078e3cff */
[----:B------:R-:W-:-:S04]  /*0960*/  IADD3 R0, PT, PT, -R11, -0x43300000, RZ ;  /* 0xbcd000000b007810 */ /* 0x000fc80007ffe1ff */
[----:B------:R-:W-:-:S04]  /*0970*/  FSETP.NEU.AND P0, PT, |R1|, R0, PT ;  /* 0x000000000100720b */ /* 0x000fc80003f0d200 */
[----:B------:R-:W-:Y:S02]  /*0980*/  FSEL R14, R8, R14, !P0 ;  /* 0x0000000e080e7208 */ /* 0x000fe40004000000 */
[----:B------:R-:W-:Y:S01]  /*0990*/  FSEL R15, R5, R15, !P0 ;  /* 0x0000000f050f7208 */ /* 0x000fe20004000000 */
[----:B------:R-:W-:Y:S06]  /*09a0*/  BRA `(.L_x_4) ;  /* 0x0000000000447947 */ /* 0x000fec0003800000 */
.L_x_3:
[----:B------:R-:W-:-:S14]  /*09b0*/  DSETP.NAN.AND P0, PT, R8, R8, PT ;  /* 0x000000080800722a */ /* 0x000fdc0003f08000 */
[----:B------:R-:W-:Y:S05]  /*09c0*/  @P0 BRA `(.L_x_5) ;  /* 0x0000000000340947 */ /* 0x000fea0003800000 */
[----:B------:R-:W-:Y:S01]  /*09d0*/  ISETP.NE.AND P0, PT, R18, R19, PT ;  /* 0x000000131200720c */ /* 0x000fe20003f05270 */
[----:B------:R-:W-:Y:S02]  /*09e0*/  IMAD.MOV.U32 R14, RZ, RZ, 0x0 ;  /* 0x00000000ff0e7424 */ /* 0x000fe400078e00ff */
[----:B------:R-:W-:-:S10]  /*09f0*/  IMAD.MOV.U32 R15, RZ, RZ, -0x80000 ;  /* 0xfff80000ff0f7424 */ /* 0x000fd400078e00ff */
[----:B------:R-:W-:Y:S05]  /*0a00*/  @!P0 BRA `(.L_x_4) ;  /* 0x00000000002c8947 */ /* 0x000fea0003800000 */
[----:B------:R-:W-:Y:S02]  /*0a10*/  ISETP.NE.AND P0, PT, R18, 0x7ff00000, PT ;  /* 0x7ff000001200780c */ /* 0x000fe40003f05270 */
[----:B------:R-:W-:Y:S02]  /*0a20*/  LOP3.LUT R9, R9, 0x40220000, RZ, 0x3c, !PT ;  /* 0x4022000009097812 */ /* 0x000fe400078e3cff */
[----:B------:R-:W-:Y:S02]  /*0a30*/  ISETP.EQ.OR P0, PT, R19, RZ, !P0 ;  /* 0x000000ff1300720c */ /* 0x000fe40004702670 */
[----:B------:R-:W-:-:S11]  /*0a40*/  LOP3.LUT R15, R9, 0x80000000, RZ, 0xc0, !PT ;  /* 0x80000000090f7812 */ /* 0x000fd600078ec0ff */
[----:B------:R-:W-:Y:S01]  /*0a50*/  @P0 LOP3.LUT R0, R15, 0x7ff00000, RZ, 0xfc, !PT ;  /* 0x7ff000000f000812 */ /* 0x000fe200078efcff */
[----:B------:R-:W-:Y:S02]  /*0a60*/  @!P0 IMAD.MOV.U32 R14, RZ, RZ, RZ ;  /* 0x000000ffff0e8224 */ /* 0x000fe400078e00ff */
[----:B------:R-:W-:Y:S01]  /*0a70*/  @P0 IMAD.MOV.U32 R14, RZ, RZ, RZ ;  /* 0x000000ffff0e0224 */ /* 0x000fe200078e00ff */
[----:B------:R-:W-:Y:S01]  /*0a80*/  @P0 MOV R15, R0 ;  /* 0x00000000000f0202 */ /* 0x000fe20000000f00 */
[----:B------:R-:W-:Y:S06]  /*0a90*/  BRA `(.L_x_4) ;  /* 0x0000000000087947 */ /* 0x000fec0003800000 */
.L_x_5:
[----:B------:R-:W-:Y:S01]  /*0aa0*/  LOP3.LUT R15, R9, 0x80000, RZ, 0xfc, !PT ;  /* 0x00080000090f7812 */ /* 0x000fe200078efcff */
[----:B------:R-:W-:-:S07]  /*0ab0*/  IMAD.MOV.U32 R14, RZ, RZ, R8 ;  /* 0x000000ffff0e7224 */ /* 0x000fce00078e0008 */
.L_x_4:
[----:B------:R-:W-:Y:S02]  /*0ac0*/  IMAD.MOV.U32 R11, RZ, RZ, 0x0 ;  /* 0x00000000ff0b7424 */ /* 0x000fe400078e00ff */
[----:B------:R-:W-:Y:S02]  /*0ad0*/  IMAD.MOV.U32 R0, RZ, RZ, R14 ;  /* 0x000000ffff007224 */ /* 0x000fe400078e000e */
[----:B------:R-:W-:Y:S01]  /*0ae0*/  IMAD.MOV.U32 R1, RZ, RZ, R15 ;  /* 0x000000ffff017224 */ /* 0x000fe200078e000f */
[----:B------:R-:W-:Y:S06]  /*0af0*/  RET.REL.NODEC R10 `(doit) ;  /* 0xfffffff40a407950 */ /* 0x000fec0003c3ffff */
.L_x_6:
[----:B------:R-:W-:-:S00]  /*0b00*/  BRA `(.L_x_6) ;  /* 0xfffffffc00fc7947 */ /* 0x000fc0000383ffff */
[----:B------:R-:W-:-:S00]  /*0b10*/  NOP ;  /* 0x0000000000007918 */ /* 0x000fc00000000000 */
        /* <DEDUP_REMOVED lines=14> */
.L_x_7:


//--------------------- .nv.shared.doit           --------------------------
	.section	.nv.shared.doit,"aw",@nobits
	.sectionflags	@""
	.align	4
.nv.shared.doit:
	.zero		9216


//--------------------- .nv.shared.reserved.0     --------------------------
	.section	.nv.shared.reserved.0,"aw",@nobits
	.weak		__nv_reservedSMEM_offset_0_alias
	.size		__nv_reservedSMEM_offset_0_alias, 0, 64
	.other		__nv_reservedSMEM_offset_0_alias,@"STO_CUDA_RESERVED_SHARED STV_DEFAULT"
__nv_reservedSMEM_offset_0_alias:
	.zero		0
	.zero		64


//--------------------- .nv.constant0.doit        --------------------------
	.section	.nv.constant0.doit,"a",@progbits
	.sectionflags	@""
	.align	4
.nv.constant0.doit:
	.zero		896


//--------------------- SYMBOLS --------------------------

	.type		.nv.reservedSmem.offset0,@object
	.size		.nv.reservedSmem.offset0,0x4
	.type		.nv.reservedSmem.cap,@object
	.size		.nv.reservedSmem.cap,0x4
